	.headerflags	@"EF_CUDA_TEXMODE_UNIFIED EF_CUDA_64BIT_ADDRESS EF_CUDA_SM86 EF_CUDA_VIRTUAL_SM(EF_CUDA_SM86)"
	.elftype	@"ET_EXEC"


//--------------------- .nv.info                  --------------------------
	.section	.nv.info,"",@"SHT_CUDA_INFO"
	.align	4


	//----- nvinfo : EIATTR_REGCOUNT
	.align		4
        /*0000*/ 	.byte	0x04, 0x2f
        /*0002*/ 	.short	(.L_1 - .L_0)
	.align		4
.L_0:
        /*0004*/ 	.word	index@(matmul_kernel)
        /*0008*/ 	.word	0x00000022


	//----- nvinfo : EIATTR_MIN_STACK_SIZE
	.align		4
.L_1:
        /*000c*/ 	.byte	0x04, 0x12
        /*000e*/ 	.short	(.L_3 - .L_2)
	.align		4
.L_2:
        /*0010*/ 	.word	index@(matmul_kernel)
        /*0014*/ 	.word	0x00000000


	//----- nvinfo : EIATTR_FRAME_SIZE
	.align		4
.L_3:
        /*0018*/ 	.byte	0x04, 0x11
        /*001a*/ 	.short	(.L_5 - .L_4)
	.align		4
.L_4:
        /*001c*/ 	.word	index@(matmul_kernel)
        /*0020*/ 	.word	0x00000000


	//----- nvinfo : EIATTR_MIN_STACK_SIZE
	.align		4
.L_5:
        /*0024*/ 	.byte	0x04, 0x12
        /*0026*/ 	.short	(.L_7 - .L_6)
	.align		4
.L_6:
        /*0028*/ 	.word	index@(matmul_kernel)
        /*002c*/ 	.word	0x00000000
.L_7:


//--------------------- .nv.info.matmul_kernel    --------------------------
	.section	.nv.info.matmul_kernel,"",@"SHT_CUDA_INFO"
	.sectionflags	@""
	.align	4


	//----- nvinfo : EIATTR_CUDA_API_VERSION
	.align		4
        /*0000*/ 	.byte	0x04, 0x37
        /*0002*/ 	.short	(.L_9 - .L_8)
.L_8:
        /*0004*/ 	.word	0x0000007c


	//----- nvinfo : EIATTR_SW2861232_WAR
	.align		4
.L_9:
        /*0008*/ 	.byte	0x01, 0x35
	.zero		2


	//----- nvinfo : EIATTR_PARAM_CBANK
	.align		4
        /*000c*/ 	.byte	0x04, 0x0a
        /*000e*/ 	.short	(.L_11 - .L_10)
	.align		4
.L_10:
        /*0010*/ 	.word	index@(.nv.constant0.matmul_kernel)
        /*0014*/ 	.short	0x0160
        /*0016*/ 	.short	0x0038


	//----- nvinfo : EIATTR_CBANK_PARAM_SIZE
	.align		4
.L_11:
        /*0018*/ 	.byte	0x03, 0x19
        /*001a*/ 	.short	0x0038


	//----- nvinfo : EIATTR_KPARAM_INFO
	.align		4
        /*001c*/ 	.byte	0x04, 0x17
        /*001e*/ 	.short	(.L_13 - .L_12)
.L_12:
        /*0020*/ 	.word	0x00000000
        /*0024*/ 	.short	0x0009
        /*0026*/ 	.short	0x0030
        /*0028*/ 	.byte	0x00, 0xf4, 0x21, 0x00


	//----- nvinfo : EIATTR_KPARAM_INFO
	.align		4
.L_13:
        /*002c*/ 	.byte	0x04, 0x17
        /*002e*/ 	.short	(.L_15 - .L_14)
.L_14:
        /*0030*/ 	.word	0x00000000
        /*0034*/ 	.short	0x0008
        /*0036*/ 	.short	0x002c
        /*0038*/ 	.byte	0x00, 0xf0, 0x11, 0x00


	//----- nvinfo : EIATTR_KPARAM_INFO
	.align		4
.L_15:
        /*003c*/ 	.byte	0x04, 0x17
        /*003e*/ 	.short	(.L_17 - .L_16)
.L_16:
        /*0040*/ 	.word	0x00000000
        /*0044*/ 	.short	0x0007
        /*0046*/ 	.short	0x0028
        /*0048*/ 	.byte	0x00, 0xf0, 0x11, 0x00


	//----- nvinfo : EIATTR_KPARAM_INFO
	.align		4
.L_17:
        /*004c*/ 	.byte	0x04, 0x17
        /*004e*/ 	.short	(.L_19 - .L_18)
.L_18:
        /*0050*/ 	.word	0x00000000
        /*0054*/ 	.short	0x0006
        /*0056*/ 	.short	0x0024
        /*0058*/ 	.byte	0x00, 0xf0, 0x11, 0x00


	//----- nvinfo : EIATTR_KPARAM_INFO
	.align		4
.L_19:
        /*005c*/ 	.byte	0x04, 0x17
        /*005e*/ 	.short	(.L_21 - .L_20)
.L_20:
        /*0060*/ 	.word	0x00000000
        /*0064*/ 	.short	0x0005
        /*0066*/ 	.short	0x0020
        /*0068*/ 	.byte	0x00, 0xf0, 0x11, 0x00


	//----- nvinfo : EIATTR_KPARAM_INFO
	.align		4
.L_21:
        /*006c*/ 	.byte	0x04, 0x17
        /*006e*/ 	.short	(.L_23 - .L_22)
.L_22:
        /*0070*/ 	.word	0x00000000
        /*0074*/ 	.short	0x0004
        /*0076*/ 	.short	0x001c
        /*0078*/ 	.byte	0x00, 0xf0, 0x11, 0x00


	//----- nvinfo : EIATTR_KPARAM_INFO
	.align		4
.L_23:
        /*007c*/ 	.byte	0x04, 0x17
        /*007e*/ 	.short	(.L_25 - .L_24)
.L_24:
        /*0080*/ 	.word	0x00000000
        /*0084*/ 	.short	0x0003
        /*0086*/ 	.short	0x0018
        /*0088*/ 	.byte	0x00, 0xf0, 0x11, 0x00


	//----- nvinfo : EIATTR_KPARAM_INFO
	.align		4
.L_25:
        /*008c*/ 	.byte	0x04, 0x17
        /*008e*/ 	.short	(.L_27 - .L_26)
.L_26:
        /*0090*/ 	.word	0x00000000
        /*0094*/ 	.short	0x0002
        /*0096*/ 	.short	0x0010
        /*0098*/ 	.byte	0x00, 0xf4, 0x21, 0x00


	//----- nvinfo : EIATTR_KPARAM_INFO
	.align		4
.L_27:
        /*009c*/ 	.byte	0x04, 0x17
        /*009e*/ 	.short	(.L_29 - .L_28)
.L_28:
        /*00a0*/ 	.word	0x00000000
        /*00a4*/ 	.short	0x0001
        /*00a6*/ 	.short	0x0008
        /*00a8*/ 	.byte	0x00, 0xf4, 0x21, 0x00


	//----- nvinfo : EIATTR_KPARAM_INFO
	.align		4
.L_29:
        /*00ac*/ 	.byte	0x04, 0x17
        /*00ae*/ 	.short	(.L_31 - .L_30)
.L_30:
        /*00b0*/ 	.word	0x00000000
        /*00b4*/ 	.short	0x0000
        /*00b6*/ 	.short	0x0000
        /*00b8*/ 	.byte	0x00, 0xf4, 0x21, 0x00


	//----- nvinfo : EIATTR_MAXREG_COUNT
	.align		4
.L_31:
        /*00bc*/ 	.byte	0x03, 0x1b
        /*00be*/ 	.short	0x00ff


	//----- nvinfo : EIATTR_EXIT_INSTR_OFFSETS
	.align		4
        /*00c0*/ 	.byte	0x04, 0x1c
        /*00c2*/ 	.short	(.L_33 - .L_32)


	//   ....[0]....
.L_32:
        /*00c4*/ 	.word	0x00000950


	//   ....[1]....
        /*00c8*/ 	.word	0x000009c0


	//----- nvinfo : EIATTR_REQNTID
	.align		4
.L_33:
        /*00cc*/ 	.byte	0x04, 0x10
        /*00ce*/ 	.short	(.L_35 - .L_34)
.L_34:
        /*00d0*/ 	.word	0x00000080
        /*00d4*/ 	.word	0x00000001
        /*00d8*/ 	.word	0x00000001
.L_35:


//--------------------- .nv.callgraph             --------------------------
	.section	.nv.callgraph,"",@"SHT_CUDA_CALLGRAPH"
	.align	4
	.sectionentsize	8
	.align		4
        /*0000*/ 	.word	0x00000000
	.align		4
        /*0004*/ 	.word	0xffffffff
	.align		4
        /*0008*/ 	.word	0x00000000
	.align		4
        /*000c*/ 	.word	0xfffffffe
	.align		4
        /*0010*/ 	.word	0x00000000
	.align		4
        /*0014*/ 	.word	0xfffffffd
	.align		4
        /*0018*/ 	.word	0x00000000
	.align		4
        /*001c*/ 	.word	0xfffffffc


//--------------------- .nv.rel.action            --------------------------
	.section	.nv.rel.action,"",@"SHT_CUDA_RELOCINFO"
	.align	8
	.sectionentsize	8
        /*0000*/ 	.byte	0x73, 0x00, 0x00, 0x00, 0x00, 0x00, 0x00, 0x00, 0x00, 0x00, 0x00, 0x11, 0x25, 0x00, 0x05, 0x36


//--------------------- .nv.constant0.matmul_kernel --------------------------
	.section	.nv.constant0.matmul_kernel,"a",@progbits
	.sectionflags	@""
	.align	4
.nv.constant0.matmul_kernel:
	.zero		408


//--------------------- .text.matmul_kernel       --------------------------
	.section	.text.matmul_kernel,"ax",@progbits
	.sectionflags	@"SHF_BARRIERS=1"
	.sectioninfo	@"SHI_REGISTERS=34"
	.align	128
        .global         matmul_kernel
        .type           matmul_kernel,@function
        .size           matmul_kernel,(.L_x_6 - matmul_kernel)
        .other          matmul_kernel,@"STO_CUDA_ENTRY STV_DEFAULT"
matmul_kernel:
.text.matmul_kernel:
[----:B------:R-:W-:Y:S02]  /*0000*/  IMAD.MOV.U32 R1, RZ, RZ, c[0x0][0x28] ;  /* 0x00000a00ff017624 */ /* 0x000fe400078e00ff */
[----:B------:R-:W0:Y:S01]  /*0010*/  S2UR UR4, SR_CTAID.Y ;  /* 0x00000000000479c3 */ /* 0x000e220000002600 */
[----:B------:R-:W1:Y:S01]  /*0020*/  S2R R5, SR_CTAID.X ;  /* 0x0000000000057919 */ /* 0x000e620000002500 */
[----:B------:R-:W-:Y:S01]  /*0030*/  IMAD.MOV.U32 R2, RZ, RZ, c[0x0][0x180] ;  /* 0x00006000ff027624 */ /* 0x000fe200078e00ff */
[----:B------:R-:W-:Y:S01]  /*0040*/  ULDC.64 UR6, c[0x0][0x118] ;  /* 0x0000460000067ab9 */ /* 0x000fe20000000a00 */
[----:B------:R-:W-:Y:S01]  /*0050*/  IMAD.MOV.U32 R4, RZ, RZ, RZ ;  /* 0x000000ffff047224 */ /* 0x000fe200078e00ff */
[----:B------:R-:W2:Y:S01]  /*0060*/  S2R R0, SR_TID.X ;  /* 0x0000000000007919 */ /* 0x000ea20000002100 */
[----:B------:R-:W-:Y:S01]  /*0070*/  IMAD.MOV.U32 R8, RZ, RZ, RZ ;  /* 0x000000ffff087224 */ /* 0x000fe200078e00ff */
[----:B------:R-:W-:Y:S01]  /*0080*/  ISETP.GE.AND P0, PT, R2, 0x1, PT ;  /* 0x000000010200780c */ /* 0x000fe20003f06270 */
[----:B0-----:R-:W-:Y:S01]  /*0090*/  USHF.L.U32 UR4, UR4, 0x4, URZ ;  /* 0x0000000404047899 */ /* 0x001fe2000800063f */
[----:B-1----:R-:W-:-:S11]  /*00a0*/  IMAD.SHL.U32 R5, R5, 0x10, RZ ;  /* 0x0000001005057824 */ /* 0x002fd600078e00ff */
[----:B------:R-:W-:Y:S05]  /*00b0*/  @!P0 BRA `(.L_x_0) ;  /* 0x0000073000008947 */ /* 0x000fea0003800000 */
[----:B--2---:R-:W-:Y:S01]  /*00c0*/  SHF.R.U32.HI R2, RZ, 0x4, R0 ;  /* 0x00000004ff027819 */ /* 0x004fe20000011600 */
[----:B------:R-:W-:Y:S01]  /*00d0*/  IMAD.MOV.U32 R15, RZ, RZ, 0x4 ;  /* 0x00000004ff0f7424 */ /* 0x000fe200078e00ff */
[----:B------:R-:W-:Y:S01]  /*00e0*/  ISETP.LT.U32.AND P0, PT, RZ, c[0x0][0x180], PT ;  /* 0x00006000ff007a0c */ /* 0x000fe20003f01070 */
[----:B------:R-:W-:Y:S01]  /*00f0*/  IMAD.MOV.U32 R9, RZ, RZ, c[0x0][0x180] ;  /* 0x00006000ff097624 */ /* 0x000fe200078e00ff */
[----:B------:R-:W-:Y:S01]  /*0100*/  SGXT.U32 R2, R2, 0x3 ;  /* 0x000000030202781a */ /* 0x000fe20000000000 */
[----:B------:R-:W-:Y:S01]  /*0110*/  IMAD.MOV.U32 R4, RZ, RZ, RZ ;  /* 0x000000ffff047224 */ /* 0x000fe200078e00ff */
[----:B------:R-:W-:Y:S01]  /*0120*/  ISETP.GT.AND.EX P0, PT, RZ, RZ, PT, P0 ;  /* 0x000000ffff00720c */ /* 0x000fe20003f04300 */
[----:B------:R-:W-:Y:S01]  /*0130*/  IMAD.MOV.U32 R21, RZ, RZ, RZ ;  /* 0x000000ffff157224 */ /* 0x000fe200078e00ff */
[----:B------:R-:W-:Y:S02]  /*0140*/  IADD3 R2, R2, UR4, RZ ;  /* 0x0000000402027c10 */ /* 0x000fe4000fffe0ff */
[----:B------:R-:W-:-:S02]  /*0150*/  MOV R8, RZ ;  /* 0x000000ff00087202 */ /* 0x000fc40000000f00 */
[C---:B------:R-:W-:Y:S01]  /*0160*/  IADD3 R3, R2.reuse, 0x8, RZ ;  /* 0x0000000802037810 */ /* 0x040fe20007ffe0ff */
[----:B------:R-:W-:Y:S01]  /*0170*/  IMAD R6, R2, c[0x0][0x184], RZ ;  /* 0x0000610002067a24 */ /* 0x000fe200078e02ff */
[----:B------:R-:W-:-:S03]  /*0180*/  LOP3.LUT R2, R5, 0xf, R0, 0xf8, !PT ;  /* 0x0000000f05027812 */ /* 0x000fc600078ef800 */
[----:B------:R-:W-:Y:S02]  /*0190*/  IMAD R3, R3, c[0x0][0x184], RZ ;  /* 0x0000610003037a24 */ /* 0x000fe400078e02ff */
[----:B------:R-:W-:-:S04]  /*01a0*/  IMAD.WIDE R6, R6, R15, c[0x0][0x160] ;  /* 0x0000580006067625 */ /* 0x000fc800078e020f */
[----:B------:R-:W-:Y:S01]  /*01b0*/  IMAD.WIDE R12, R3, R15, c[0x0][0x160] ;  /* 0x00005800030c7625 */ /* 0x000fe200078e020f */
[----:B------:R-:W-:-:S03]  /*01c0*/  MOV R11, R7 ;  /* 0x00000007000b7202 */ /* 0x000fc60000000f00 */
[----:B------:R-:W-:Y:S02]  /*01d0*/  IMAD.MOV.U32 R10, RZ, RZ, R12 ;  /* 0x000000ffff0a7224 */ /* 0x000fe400078e000c */
[----:B------:R-:W-:Y:S02]  /*01e0*/  IMAD.MOV.U32 R7, RZ, RZ, RZ ;  /* 0x000000ffff077224 */ /* 0x000fe400078e00ff */
[----:B------:R-:W-:Y:S01]  /*01f0*/  IMAD.WIDE R2, R2, R15, c[0x0][0x168] ;  /* 0x00005a0002027625 */ /* 0x000fe200078e020f */
[----:B------:R-:W-:Y:S05]  /*0200*/  @!P0 BRA `(.L_x_1) ;  /* 0x000004b000008947 */ /* 0x000fea0003800000 */
[----:B------:R-:W-:Y:S02]  /*0210*/  ISETP.GT.U32.AND P1, PT, R9, 0x3, PT ;  /* 0x000000030900780c */ /* 0x000fe40003f24070 */
[----:B------:R-:W-:Y:S02]  /*0220*/  PLOP3.LUT P0, PT, PT, PT, PT, 0x80, 0x0 ;  /* 0x000000000000781c */ /* 0x000fe40003f0f070 */
[----:B------:R-:W-:-:S13]  /*0230*/  ISETP.GT.AND.EX P1, PT, R7, RZ, PT, P1 ;  /* 0x000000ff0700720c */ /* 0x000fda0003f24310 */
[----:B------:R-:W-:Y:S05]  /*0240*/  @!P1 BRA `(.L_x_2) ;  /* 0x0000029000009947 */ /* 0x000fea0003800000 */
[----:B------:R-:W-:Y:S02]  /*0250*/  PLOP3.LUT P0, PT, PT, PT, PT, 0x8, 0x0 ;  /* 0x000000000000781c */ /* 0x000fe40003f0e170 */
.L_x_3:
[C---:B------:R-:W-:Y:S01]  /*0260*/  IMAD.WIDE R14, R21.reuse, 0x4, R2 ;  /* 0x00000004150e7825 */ /* 0x040fe200078e0202 */
[----:B------:R-:W-:-:S04]  /*0270*/  IADD3 R17, R21, c[0x0][0x188], RZ ;  /* 0x0000620015117a10 */ /* 0x000fc80007ffe0ff */
[----:B------:R0:W2:Y:S01]  /*0280*/  LDG.E R19, [R14.64] ;  /* 0x000000060e137981 */ /* 0x0000a2000c1e1900 */
[C---:B------:R-:W-:Y:S01]  /*0290*/  IMAD.WIDE R20, R17.reuse, 0x4, R2 ;  /* 0x0000000411147825 */ /* 0x040fe200078e0202 */
[----:B------:R-:W-:-:S03]  /*02a0*/  IADD3 R17, R17, c[0x0][0x188], RZ ;  /* 0x0000620011117a10 */ /* 0x000fc60007ffe0ff */
[----:B------:R-:W-:Y:S02]  /*02b0*/  IMAD.MOV.U32 R12, RZ, RZ, R10 ;  /* 0x000000ffff0c7224 */ /* 0x000fe400078e000a */
[----:B0-----:R-:W-:-:S03]  /*02c0*/  IMAD.MOV.U32 R14, RZ, RZ, R6 ;  /* 0x000000ffff0e7224 */ /* 0x001fc600078e0006 */
[----:B------:R0:W2:Y:S01]  /*02d0*/  LDG.E R27, [R12.64] ;  /* 0x000000060c1b7981 */ /* 0x0000a2000c1e1900 */
[----:B------:R-:W-:Y:S02]  /*02e0*/  IMAD.MOV.U32 R15, RZ, RZ, R11 ;  /* 0x000000ffff0f7224 */ /* 0x000fe400078e000b */
[C---:B------:R-:W-:Y:S01]  /*02f0*/  IMAD.WIDE R22, R17.reuse, 0x4, R2 ;  /* 0x0000000411167825 */ /* 0x040fe200078e0202 */
[----:B------:R1:W3:Y:S04]  /*0300*/  LDG.E R20, [R20.64] ;  /* 0x0000000614147981 */ /* 0x0002e8000c1e1900 */
[----:B------:R-:W4:Y:S01]  /*0310*/  LDG.E R25, [R14.64] ;  /* 0x000000060e197981 */ /* 0x000f22000c1e1900 */
[----:B------:R-:W-:-:S03]  /*0320*/  IADD3 R17, R17, c[0x0][0x188], RZ ;  /* 0x0000620011117a10 */ /* 0x000fc60007ffe0ff */
[----:B------:R-:W3:Y:S04]  /*0330*/  LDG.E R6, [R14.64+0x4] ;  /* 0x000004060e067981 */ /* 0x000ee8000c1e1900 */
[----:B------:R0:W5:Y:S01]  /*0340*/  LDG.E R16, [R12.64+0x4] ;  /* 0x000004060c107981 */ /* 0x000162000c1e1900 */
[----:B------:R-:W-:-:S03]  /*0350*/  IMAD.WIDE R10, R17, 0x4, R2 ;  /* 0x00000004110a7825 */ /* 0x000fc600078e0202 */
[----:B------:R-:W5:Y:S04]  /*0360*/  LDG.E R22, [R22.64] ;  /* 0x0000000616167981 */ /* 0x000f68000c1e1900 */
[----:B------:R-:W5:Y:S04]  /*0370*/  LDG.E R29, [R14.64+0x8] ;  /* 0x000008060e1d7981 */ /* 0x000f68000c1e1900 */
[----:B-1----:R0:W5:Y:S04]  /*0380*/  LDG.E R21, [R12.64+0x8] ;  /* 0x000008060c157981 */ /* 0x002168000c1e1900 */
[----:B------:R1:W5:Y:S04]  /*0390*/  LDG.E R24, [R10.64] ;  /* 0x000000060a187981 */ /* 0x000368000c1e1900 */
[----:B------:R-:W5:Y:S04]  /*03a0*/  LDG.E R18, [R14.64+0xc] ;  /* 0x00000c060e127981 */ /* 0x000f68000c1e1900 */
[----:B------:R0:W5:Y:S01]  /*03b0*/  LDG.E R31, [R12.64+0xc] ;  /* 0x00000c060c1f7981 */ /* 0x000162000c1e1900 */
[----:B------:R-:W-:-:S04]  /*03c0*/  IADD3 R9, P1, R9, -0x4, RZ ;  /* 0xfffffffc09097810 */ /* 0x000fc80007f3e0ff */
[----:B------:R-:W-:Y:S02]  /*03d0*/  IADD3.X R7, R7, -0x1, RZ, P1, !PT ;  /* 0xffffffff07077810 */ /* 0x000fe40000ffe4ff */
[----:B------:R-:W-:-:S04]  /*03e0*/  ISETP.GT.U32.AND P1, PT, R9, 0x3, PT ;  /* 0x000000030900780c */ /* 0x000fc80003f24070 */
[----:B------:R-:W-:Y:S02]  /*03f0*/  ISETP.GT.AND.EX P1, PT, R7, RZ, PT, P1 ;  /* 0x000000ff0700720c */ /* 0x000fe40003f24310 */
[----:B-1----:R-:W-:-:S05]  /*0400*/  IADD3 R10, P2, R12, 0x10, RZ ;  /* 0x000000100c0a7810 */ /* 0x002fca0007f5e0ff */
[----:B0-----:R-:W-:Y:S01]  /*0410*/  IMAD.X R13, RZ, RZ, R13, P2 ;  /* 0x000000ffff0d7224 */ /* 0x001fe200010e060d */
[-C--:B--2---:R-:W-:Y:S01]  /*0420*/  FFMA R27, R27, R19.reuse, R8 ;  /* 0x000000131b1b7223 */ /* 0x084fe20000000008 */
[----:B----4-:R-:W-:-:S04]  /*0430*/  FFMA R25, R25, R19, R4 ;  /* 0x0000001319197223 */ /* 0x010fc80000000004 */
[-C--:B---3--:R-:W-:Y:S01]  /*0440*/  FFMA R6, R6, R20.reuse, R25 ;  /* 0x0000001406067223 */ /* 0x088fe20000000019 */
[----:B-----5:R-:W-:-:S03]  /*0450*/  FFMA R16, R16, R20, R27 ;  /* 0x0000001410107223 */ /* 0x020fc6000000001b */
[-C--:B------:R-:W-:Y:S01]  /*0460*/  FFMA R29, R29, R22.reuse, R6 ;  /* 0x000000161d1d7223 */ /* 0x080fe20000000006 */
[----:B------:R-:W-:Y:S01]  /*0470*/  IADD3 R6, P3, R14, 0x10, RZ ;  /* 0x000000100e067810 */ /* 0x000fe20007f7e0ff */
[----:B------:R-:W-:Y:S01]  /*0480*/  FFMA R16, R21, R22, R16 ;  /* 0x0000001615107223 */ /* 0x000fe20000000010 */
[----:B------:R-:W-:-:S03]  /*0490*/  IADD3 R21, R17, c[0x0][0x188], RZ ;  /* 0x0000620011157a10 */ /* 0x000fc60007ffe0ff */
[----:B------:R-:W-:Y:S01]  /*04a0*/  IMAD.X R11, RZ, RZ, R15, P3 ;  /* 0x000000ffff0b7224 */ /* 0x000fe200018e060f */
[-C--:B------:R-:W-:Y:S01]  /*04b0*/  FFMA R4, R18, R24.reuse, R29 ;  /* 0x0000001812047223 */ /* 0x080fe2000000001d */
[----:B------:R-:W-:Y:S01]  /*04c0*/  FFMA R8, R31, R24, R16 ;  /* 0x000000181f087223 */ /* 0x000fe20000000010 */
[----:B------:R-:W-:Y:S05]  /*04d0*/  @P1 BRA `(.L_x_3) ;  /* 0xfffffd8000001947 */ /* 0x000fea000383ffff */
.L_x_2:
[----:B------:R-:W-:-:S04]  /*04e0*/  ISETP.GT.U32.AND P1, PT, R9, 0x1, PT ;  /* 0x000000010900780c */ /* 0x000fc80003f24070 */
[----:B------:R-:W-:-:S13]  /*04f0*/  ISETP.GT.AND.EX P1, PT, R7, RZ, PT, P1 ;  /* 0x000000ff0700720c */ /* 0x000fda0003f24310 */
[----:B------:R-:W-:Y:S05]  /*0500*/  @!P1 BRA `(.L_x_4) ;  /* 0x0000018000009947 */ /* 0x000fea0003800000 */
[C---:B------:R-:W-:Y:S01]  /*0510*/  IADD3 R25, R21.reuse, c[0x0][0x188], RZ ;  /* 0x0000620015197a10 */ /* 0x040fe20007ffe0ff */
[----:B------:R-:W-:Y:S01]  /*0520*/  IMAD.WIDE R18, R21, 0x4, R2 ;  /* 0x0000000415127825 */ /* 0x000fe200078e0202 */
[----:B------:R-:W-:-:S03]  /*0530*/  MOV R14, R6 ;  /* 0x00000006000e7202 */ /* 0x000fc60000000f00 */
[----:B------:R-:W-:Y:S02]  /*0540*/  IMAD.MOV.U32 R15, RZ, RZ, R11 ;  /* 0x000000ffff0f7224 */ /* 0x000fe400078e000b */
[----:B------:R-:W-:Y:S01]  /*0550*/  IMAD.MOV.U32 R12, RZ, RZ, R10 ;  /* 0x000000ffff0c7224 */ /* 0x000fe200078e000a */
[----:B------:R-:W2:Y:S01]  /*0560*/  LDG.E R18, [R18.64] ;  /* 0x0000000612127981 */ /* 0x000ea2000c1e1900 */
[----:B------:R-:W-:-:S03]  /*0570*/  IMAD.WIDE R16, R25, 0x4, R2 ;  /* 0x0000000419107825 */ /* 0x000fc600078e0202 */
[----:B------:R-:W2:Y:S04]  /*0580*/  LDG.E R21, [R14.64] ;  /* 0x000000060e157981 */ /* 0x000ea8000c1e1900 */
[----:B------:R0:W3:Y:S04]  /*0590*/  LDG.E R23, [R12.64] ;  /* 0x000000060c177981 */ /* 0x0000e8000c1e1900 */
[----:B------:R-:W4:Y:S04]  /*05a0*/  LDG.E R27, [R14.64+0x4] ;  /* 0x000004060e1b7981 */ /* 0x000f28000c1e1900 */
[----:B------:R-:W4:Y:S04]  /*05b0*/  LDG.E R16, [R16.64] ;  /* 0x0000000610107981 */ /* 0x000f28000c1e1900 */
[----:B------:R0:W5:Y:S01]  /*05c0*/  LDG.E R29, [R12.64+0x4] ;  /* 0x000004060c1d7981 */ /* 0x000162000c1e1900 */
[----:B------:R-:W-:-:S02]  /*05d0*/  IADD3 R10, P2, R10, 0x8, RZ ;  /* 0x000000080a0a7810 */ /* 0x000fc40007f5e0ff */
[----:B------:R-:W-:Y:S02]  /*05e0*/  IADD3 R6, P3, R6, 0x8, RZ ;  /* 0x0000000806067810 */ /* 0x000fe40007f7e0ff */
[----:B------:R-:W-:Y:S02]  /*05f0*/  IADD3 R9, P1, R9, -0x2, RZ ;  /* 0xfffffffe09097810 */ /* 0x000fe40007f3e0ff */
[----:B------:R-:W-:Y:S01]  /*0600*/  PLOP3.LUT P0, PT, PT, PT, PT, 0x8, 0x0 ;  /* 0x000000000000781c */ /* 0x000fe20003f0e170 */
[----:B------:R-:W-:Y:S01]  /*0610*/  IMAD.X R11, RZ, RZ, R11, P3 ;  /* 0x000000ffff0b7224 */ /* 0x000fe200018e060b */
[----:B------:R-:W-:Y:S01]  /*0620*/  IADD3.X R7, R7, -0x1, RZ, P1, !PT ;  /* 0xffffffff07077810 */ /* 0x000fe20000ffe4ff */
[----:B0-----:R-:W-:Y:S01]  /*0630*/  IMAD.X R13, RZ, RZ, R13, P2 ;  /* 0x000000ffff0d7224 */ /* 0x001fe200010e060d */
[-C--:B--2---:R-:W-:Y:S01]  /*0640*/  FFMA R4, R21, R18.reuse, R4 ;  /* 0x0000001215047223 */ /* 0x084fe20000000004 */
[----:B------:R-:W-:Y:S01]  /*0650*/  IADD3 R21, R25, c[0x0][0x188], RZ ;  /* 0x0000620019157a10 */ /* 0x000fe20007ffe0ff */
[----:B---3--:R-:W-:-:S02]  /*0660*/  FFMA R8, R23, R18, R8 ;  /* 0x0000001217087223 */ /* 0x008fc40000000008 */
[-C--:B----4-:R-:W-:Y:S02]  /*0670*/  FFMA R4, R27, R16.reuse, R4 ;  /* 0x000000101b047223 */ /* 0x090fe40000000004 */
[----:B-----5:R-:W-:Y:S01]  /*0680*/  FFMA R8, R29, R16, R8 ;  /* 0x000000101d087223 */ /* 0x020fe20000000008 */
.L_x_4:
[----:B------:R-:W-:-:S04]  /*0690*/  ISETP.NE.U32.AND P1, PT, R9, RZ, PT ;  /* 0x000000ff0900720c */ /* 0x000fc80003f25070 */
[----:B------:R-:W-:-:S13]  /*06a0*/  ISETP.NE.OR.EX P0, PT, R7, RZ, P0, P1 ;  /* 0x000000ff0700720c */ /* 0x000fda0000705710 */
[----:B------:R-:W-:Y:S05]  /*06b0*/  @!P0 BRA `(.L_x_0) ;  /* 0x0000013000008947 */ /* 0x000fea0003800000 */
.L_x_1:
[----:B------:R-:W-:Y:S01]  /*06c0*/  IMAD.WIDE R16, R21, 0x4, R2 ;  /* 0x0000000415107825 */ /* 0x000fe200078e0202 */
[----:B------:R-:W-:-:S03]  /*06d0*/  MOV R15, R11 ;  /* 0x0000000b000f7202 */ /* 0x000fc60000000f00 */
[----:B------:R-:W-:Y:S02]  /*06e0*/  IMAD.MOV.U32 R14, RZ, RZ, R6 ;  /* 0x000000ffff0e7224 */ /* 0x000fe400078e0006 */
[----:B------:R-:W-:Y:S01]  /*06f0*/  IMAD.MOV.U32 R12, RZ, RZ, R10 ;  /* 0x000000ffff0c7224 */ /* 0x000fe200078e000a */
[----:B------:R-:W2:Y:S04]  /*0700*/  LDG.E R16, [R16.64] ;  /* 0x0000000610107981 */ /* 0x000ea8000c1e1900 */
[----:B------:R-:W2:Y:S04]  /*0710*/  LDG.E R15, [R14.64] ;  /* 0x000000060e0f7981 */ /* 0x000ea8000c1e1900 */
[----:B------:R0:W3:Y:S01]  /*0720*/  LDG.E R19, [R12.64] ;  /* 0x000000060c137981 */ /* 0x0000e2000c1e1900 */
[----:B------:R-:W-:-:S02]  /*0730*/  IADD3 R9, P0, R9, -0x1, RZ ;  /* 0xffffffff09097810 */ /* 0x000fc40007f1e0ff */
[----:B------:R-:W-:Y:S02]  /*0740*/  IADD3 R10, P1, R10, 0x4, RZ ;  /* 0x000000040a0a7810 */ /* 0x000fe40007f3e0ff */
[----:B------:R-:W-:Y:S02]  /*0750*/  IADD3.X R7, R7, -0x1, RZ, P0, !PT ;  /* 0xffffffff07077810 */ /* 0x000fe400007fe4ff */
[----:B------:R-:W-:Y:S02]  /*0760*/  ISETP.NE.U32.AND P0, PT, R9, RZ, PT ;  /* 0x000000ff0900720c */ /* 0x000fe40003f05070 */
[----:B------:R-:W-:Y:S01]  /*0770*/  IADD3 R6, P2, R6, 0x4, RZ ;  /* 0x0000000406067810 */ /* 0x000fe20007f5e0ff */
[----:B0-----:R-:W-:Y:S01]  /*0780*/  IMAD.X R13, RZ, RZ, R13, P1 ;  /* 0x000000ffff0d7224 */ /* 0x001fe200008e060d */
[----:B------:R-:W-:Y:S02]  /*0790*/  ISETP.NE.AND.EX P0, PT, R7, RZ, PT, P0 ;  /* 0x000000ff0700720c */ /* 0x000fe40003f05300 */
[----:B------:R-:W-:Y:S01]  /*07a0*/  IADD3 R21, R21, c[0x0][0x188], RZ ;  /* 0x0000620015157a10 */ /* 0x000fe20007ffe0ff */
[----:B------:R-:W-:Y:S01]  /*07b0*/  IMAD.X R11, RZ, RZ, R11, P2 ;  /* 0x000000ffff0b7224 */ /* 0x000fe200010e060b */
[-C--:B--2---:R-:W-:Y:S01]  /*07c0*/  FFMA R4, R15, R16.reuse, R4 ;  /* 0x000000100f047223 */ /* 0x084fe20000000004 */
[----:B---3--:R-:W-:-:S08]  /*07d0*/  FFMA R8, R19, R16, R8 ;  /* 0x0000001013087223 */ /* 0x008fd00000000008 */
[----:B------:R-:W-:Y:S05]  /*07e0*/  @P0 BRA `(.L_x_1) ;  /* 0xfffffed000000947 */ /* 0x000fea000383ffff */
.L_x_0:
[C---:B--2---:R-:W-:Y:S01]  /*07f0*/  LOP3.LUT R6, R0.reuse, 0x7f, RZ, 0xc0, !PT ;  /* 0x0000007f00067812 */ /* 0x044fe200078ec0ff */
[----:B------:R-:W-:Y:S01]  /*0800*/  IMAD.SHL.U32 R2, R0, 0x2, RZ ;  /* 0x0000000200027824 */ /* 0x000fe200078e00ff */
[----:B------:R-:W-:Y:S02]  /*0810*/  SHF.R.U32.HI R3, RZ, 0x3, R0 ;  /* 0x00000003ff037819 */ /* 0x000fe40000011600 */
[C---:B------:R-:W-:Y:S02]  /*0820*/  LOP3.LUT R7, R6.reuse, 0x80, RZ, 0xfc, !PT ;  /* 0x0000008006077812 */ /* 0x040fe400078efcff */
[----:B------:R-:W-:Y:S02]  /*0830*/  LOP3.LUT R3, R3, 0xe, RZ, 0xc0, !PT ;  /* 0x0000000e03037812 */ /* 0x000fe400078ec0ff */
[----:B------:R-:W-:Y:S02]  /*0840*/  SHF.R.U32.HI R7, RZ, 0x3, R7 ;  /* 0x00000003ff077819 */ /* 0x000fe40000011607 */
[----:B------:R-:W-:-:S02]  /*0850*/  IADD3 R3, R6, R3, RZ ;  /* 0x0000000306037210 */ /* 0x000fc40007ffe0ff */
[----:B------:R-:W-:Y:S02]  /*0860*/  LOP3.LUT R7, R7, 0x1e, RZ, 0xc0, !PT ;  /* 0x0000001e07077812 */ /* 0x000fe400078ec0ff */
[--C-:B------:R-:W-:Y:S01]  /*0870*/  SHF.R.U32.HI R10, RZ, 0x3, R0.reuse ;  /* 0x00000003ff0a7819 */ /* 0x100fe20000011600 */
[----:B------:R0:W-:Y:S01]  /*0880*/  STS [R3.X4], R4 ;  /* 0x0000000403007388 */ /* 0x0001e20000004800 */
[----:B------:R-:W-:Y:S01]  /*0890*/  SHF.R.U32.HI R9, RZ, 0x2, R0 ;  /* 0x00000002ff097819 */ /* 0x000fe20000011600 */
[----:B------:R-:W-:Y:S01]  /*08a0*/  IMAD.IADD R7, R6, 0x1, R7 ;  /* 0x0000000106077824 */ /* 0x000fe200078e0207 */
[----:B------:R-:W-:Y:S02]  /*08b0*/  SGXT.U32 R0, R10, 0x4 ;  /* 0x000000040a00781a */ /* 0x000fe40000000000 */
[----:B------:R-:W-:Y:S02]  /*08c0*/  LOP3.LUT R5, R5, 0xe, R2, 0xf8, !PT ;  /* 0x0000000e05057812 */ /* 0x000fe400078ef802 */
[----:B------:R0:W-:Y:S01]  /*08d0*/  STS [R7.X4+0x200], R8 ;  /* 0x0002000807007388 */ /* 0x0001e20000004800 */
[----:B------:R-:W-:-:S03]  /*08e0*/  LOP3.LUT R0, R0, UR4, RZ, 0xfc, !PT ;  /* 0x0000000400007c12 */ /* 0x000fc6000f8efcff */
[----:B------:R-:W-:Y:S01]  /*08f0*/  BAR.SYNC.DEFER_BLOCKING 0x0 ;  /* 0x0000000000007b1d */ /* 0x000fe20000010000 */
[----:B------:R-:W-:Y:S02]  /*0900*/  ISETP.GE.AND P0, PT, R5, c[0x0][0x17c], PT ;  /* 0x00005f0005007a0c */ /* 0x000fe40003f06270 */
[----:B------:R-:W-:Y:S02]  /*0910*/  LOP3.LUT R2, R2, 0xfe, RZ, 0xc0, !PT ;  /* 0x000000fe02027812 */ /* 0x000fe400078ec0ff */
[----:B------:R-:W-:Y:S02]  /*0920*/  ISETP.LT.AND P0, PT, R0, c[0x0][0x178], !P0 ;  /* 0x00005e0000007a0c */ /* 0x000fe40004701270 */
[----:B------:R-:W-:-:S05]  /*0930*/  LOP3.LUT R9, R9, 0x1e, RZ, 0xc0, !PT ;  /* 0x0000001e09097812 */ /* 0x000fca00078ec0ff */
[----:B------:R-:W-:-:S06]  /*0940*/  IMAD.IADD R9, R2, 0x1, R9 ;  /* 0x0000000102097824 */ /* 0x000fcc00078e0209 */
[----:B------:R-:W-:Y:S05]  /*0950*/  @!P0 EXIT ;  /* 0x000000000000894d */ /* 0x000fea0003800000 */
[----:B0-----:R-:W0:Y:S01]  /*0960*/  LDS.64 R8, [R9.X4] ;  /* 0x0000000009087984 */ /* 0x001e220000004a00 */
[----:B------:R-:W-:Y:S02]  /*0970*/  IMAD.MOV.U32 R3, RZ, RZ, 0x4 ;  /* 0x00000004ff037424 */ /* 0x000fe400078e00ff */
[----:B------:R-:W-:-:S04]  /*0980*/  IMAD R2, R0, c[0x0][0x18c], RZ ;  /* 0x0000630000027a24 */ /* 0x000fc800078e02ff */
[----:B------:R-:W-:-:S06]  /*0990*/  IMAD.WIDE R2, R2, R3, c[0x0][0x170] ;  /* 0x00005c0002027625 */ /* 0x000fcc00078e0203 */
[----:B------:R-:W-:-:S05]  /*09a0*/  IMAD.WIDE R2, R5, 0x4, R2 ;  /* 0x0000000405027825 */ /* 0x000fca00078e0202 */
[----:B0-----:R-:W-:Y:S01]  /*09b0*/  STG.E.64 [R2.64], R8 ;  /* 0x0000000802007986 */ /* 0x001fe2000c101b06 */
[----:B------:R-:W-:Y:S05]  /*09c0*/  EXIT ;  /* 0x000000000000794d */ /* 0x000fea0003800000 */
.L_x_5:
[----:B------:R-:W-:-:S00]  /*09d0*/  BRA `(.L_x_5) ;  /* 0xfffffff000007947 */ /* 0x000fc0000383ffff */
[----:B------:R-:W-:-:S00]  /*09e0*/  NOP ;  /* 0x0000000000007918 */ /* 0x000fc00000000000 */
        /* <DEDUP_REMOVED lines=9> */
.L_x_6:


//--------------------- .nv.shared.matmul_kernel  --------------------------
	.section	.nv.shared.matmul_kernel,"aw",@nobits
	.sectionflags	@""
	.align	16
